//
// Generated by NVIDIA NVVM Compiler
//
// Compiler Build ID: CL-36424714
// Cuda compilation tools, release 13.0, V13.0.88
// Based on NVVM 20.0.0
//

.version 9.0
.target sm_100
.address_size 64

	// .globl	_Z13correctKernelPi

.visible .entry _Z13correctKernelPi(
	.param .u64 .ptr .align 1 _Z13correctKernelPi_param_0
)
{
	.reg .b32 	%r<6>;
	.reg .b64 	%rd<5>;

	ld.param.u64 	%rd1, [_Z13correctKernelPi_param_0];
	cvta.to.global.u64 	%rd2, %rd1;
	mov.u32 	%r1, %tid.x;
	mul.wide.u32 	%rd3, %r1, 4;
	add.s64 	%rd4, %rd2, %rd3;
	ld.global.u32 	%r2, [%rd4];
	add.s32 	%r3, %r2, 1;
	st.global.u32 	[%rd4], %r3;
	bar.sync 	0;
	ld.global.u32 	%r4, [%rd4];
	shl.b32 	%r5, %r4, 1;
	st.global.u32 	[%rd4], %r5;
	ret;

}
	// .globl	_Z15incorrectKernelPi
.visible .entry _Z15incorrectKernelPi(
	.param .u64 .ptr .align 1 _Z15incorrectKernelPi_param_0
)
{
	.reg .pred 	%p<2>;
	.reg .b32 	%r<8>;
	.reg .b64 	%rd<5>;

	ld.param.u64 	%rd2, [_Z15incorrectKernelPi_param_0];
	cvta.to.global.u64 	%rd3, %rd2;
	mov.u32 	%r4, %tid.x;
	mul.wide.u32 	%rd4, %r4, 4;
	add.s64 	%rd1, %rd3, %rd4;
	ld.global.u32 	%r5, [%rd1];
	add.s32 	%r7, %r5, 1;
	st.global.u32 	[%rd1], %r7;
	setp.gt.u32 	%p1, %r4, 4;
	@%p1 bra 	$L__BB1_2;
	bar.sync 	0;
	ld.global.u32 	%r7, [%rd1];
$L__BB1_2:
	shl.b32 	%r6, %r7, 1;
	st.global.u32 	[%rd1], %r6;
	ret;

}


// ===== COMPILED SASS (sm_100) =====

	.target	sm_100

	.elftype	@"ET_EXEC"


//--------------------- .note.nv.tkinfo           --------------------------
	.section	.note.nv.tkinfo,"",@"SHT_NOTE"
	.sectionflags	@"SHF_NOTE_NV_TKINFO"
	.tkinfo
        /*0018*/ 	.word	0x00000002
        /*0030*/ 	.string	""
        /*0030*/ 	.string	"ptxas"
        /*0030*/ 	.string	"Cuda compilation tools, release 13.0, V13.0.88"
        /*0030*/ 	.string	"Build cuda_13.0.r13.0/compiler.36424714_0"
        /*0030*/ 	.string	"-arch sm_100 -m 64 "



//--------------------- .note.nv.cuinfo           --------------------------
	.section	.note.nv.cuinfo,"",@"SHT_NOTE"
	.sectionflags	@"SHF_NOTE_NV_CUINFO"
        /*0018*/ 	.short	0x0002
        /*001a*/ 	.short	0x0064
        /*001c*/ 	.short	0x0082
	.zero		2


//--------------------- .nv.info                  --------------------------
	.section	.nv.info,"",@"SHT_CUDA_INFO"
	.align	4


	//----- nvinfo : EIATTR_REGCOUNT
	.align		4
        /*0000*/ 	.byte	0x04, 0x2f
        /*0002*/ 	.short	(.L_1 - .L_0)
	.align		4
.L_0:
        /*0004*/ 	.word	index@(_Z13correctKernelPi)
        /*0008*/ 	.word	0x0000000a


	//----- nvinfo : EIATTR_FRAME_SIZE
	.align		4
.L_1:
        /*000c*/ 	.byte	0x04, 0x11
        /*000e*/ 	.short	(.L_3 - .L_2)
	.align		4
.L_2:
        /*0010*/ 	.word	index@(_Z13correctKernelPi)
        /*0014*/ 	.word	0x00000000


	//----- nvinfo : EIATTR_REGCOUNT
	.align		4
.L_3:
        /*0018*/ 	.byte	0x04, 0x2f
        /*001a*/ 	.short	(.L_5 - .L_4)
	.align		4
.L_4:
        /*001c*/ 	.word	index@(_Z15incorrectKernelPi)
        /*0020*/ 	.word	0x00000008


	//----- nvinfo : EIATTR_FRAME_SIZE
	.align		4
.L_5:
        /*0024*/ 	.byte	0x04, 0x11
        /*0026*/ 	.short	(.L_7 - .L_6)
	.align		4
.L_6:
        /*0028*/ 	.word	index@(_Z15incorrectKernelPi)
        /*002c*/ 	.word	0x00000000


	//----- nvinfo : EIATTR_MIN_STACK_SIZE
	.align		4
.L_7:
        /*0030*/ 	.byte	0x04, 0x12
        /*0032*/ 	.short	(.L_9 - .L_8)
	.align		4
.L_8:
        /*0034*/ 	.word	index@(_Z15incorrectKernelPi)
        /*0038*/ 	.word	0x00000000


	//----- nvinfo : EIATTR_MIN_STACK_SIZE
	.align		4
.L_9:
        /*003c*/ 	.byte	0x04, 0x12
        /*003e*/ 	.short	(.L_11 - .L_10)
	.align		4
.L_10:
        /*0040*/ 	.word	index@(_Z13correctKernelPi)
        /*0044*/ 	.word	0x00000000
.L_11:


//--------------------- .nv.compat                --------------------------
	.section	.nv.compat,"",@"SHT_CUDA_COMPAT_INFO"
	.align	4
        /*0000*/ 	.byte	0x02, 0x09, 0x00, 0x00, 0x02, 0x02, 0x01, 0x00, 0x02, 0x05, 0x05, 0x00, 0x03, 0x07, 0x01, 0x01
        /*0010*/ 	.byte	0x02, 0x03, 0x00, 0x00, 0x02, 0x06, 0x01, 0x00, 0x04, 0x0b, 0x08, 0x00, 0x09, 0x00, 0x00, 0x00
        /*0020*/ 	.byte	0x00, 0x00, 0x00, 0x00


//--------------------- .nv.info._Z15incorrectKernelPi --------------------------
	.section	.nv.info._Z15incorrectKernelPi,"",@"SHT_CUDA_INFO"
	.sectionflags	@""
	.align	4


	//----- nvinfo : EIATTR_CUDA_API_VERSION
	.align		4
        /*0000*/ 	.byte	0x04, 0x37
        /*0002*/ 	.short	(.L_13 - .L_12)
.L_12:
        /*0004*/ 	.word	0x00000082


	//----- nvinfo : EIATTR_KPARAM_INFO
	.align		4
.L_13:
        /*0008*/ 	.byte	0x04, 0x17
        /*000a*/ 	.short	(.L_15 - .L_14)
.L_14:
        /*000c*/ 	.word	0x00000000
        /*0010*/ 	.short	0x0000
        /*0012*/ 	.short	0x0000
        /*0014*/ 	.byte	0x00, 0xf5, 0x21, 0x00


	//----- nvinfo : EIATTR_SPARSE_MMA_MASK
	.align		4
.L_15:
        /*0018*/ 	.byte	0x03, 0x50
        /*001a*/ 	.short	0x0000


	//----- nvinfo : EIATTR_MAXREG_COUNT
	.align		4
        /*001c*/ 	.byte	0x03, 0x1b
        /*001e*/ 	.short	0x00ff


	//----- nvinfo : EIATTR_NUM_BARRIERS
	.align		4
        /*0020*/ 	.byte	0x02, 0x4c
        /*0022*/ 	.byte	0x01
	.zero		1


	//----- nvinfo : EIATTR_MERCURY_ISA_VERSION
	.align		4
        /*0024*/ 	.byte	0x03, 0x5f
        /*0026*/ 	.short	0x0101


	//----- nvinfo : EIATTR_VRC_CTA_INIT_COUNT
	.align		4
        /*0028*/ 	.byte	0x02, 0x4a
	.zero		1
	.zero		1


	//----- nvinfo : EIATTR_EXIT_INSTR_OFFSETS
	.align		4
        /*002c*/ 	.byte	0x04, 0x1c
        /*002e*/ 	.short	(.L_17 - .L_16)


	//   ....[0]....
.L_16:
        /*0030*/ 	.word	0x000000f0


	//----- nvinfo : EIATTR_CRS_STACK_SIZE
	.align		4
.L_17:
        /*0034*/ 	.byte	0x04, 0x1e
        /*0036*/ 	.short	(.L_19 - .L_18)
.L_18:
        /*0038*/ 	.word	0x00000000


	//----- nvinfo : EIATTR_CBANK_PARAM_SIZE
	.align		4
.L_19:
        /*003c*/ 	.byte	0x03, 0x19
        /*003e*/ 	.short	0x0008


	//----- nvinfo : EIATTR_PARAM_CBANK
	.align		4
        /*0040*/ 	.byte	0x04, 0x0a
        /*0042*/ 	.short	(.L_21 - .L_20)
	.align		4
.L_20:
        /*0044*/ 	.word	index@(.nv.constant0._Z15incorrectKernelPi)
        /*0048*/ 	.short	0x0380
        /*004a*/ 	.short	0x0008


	//----- nvinfo : EIATTR_SW_WAR
	.align		4
.L_21:
        /*004c*/ 	.byte	0x04, 0x36
        /*004e*/ 	.short	(.L_23 - .L_22)
.L_22:
        /*0050*/ 	.word	0x00000008
.L_23:


//--------------------- .nv.info._Z13correctKernelPi --------------------------
	.section	.nv.info._Z13correctKernelPi,"",@"SHT_CUDA_INFO"
	.sectionflags	@""
	.align	4


	//----- nvinfo : EIATTR_CUDA_API_VERSION
	.align		4
        /*0000*/ 	.byte	0x04, 0x37
        /*0002*/ 	.short	(.L_25 - .L_24)
.L_24:
        /*0004*/ 	.word	0x00000082


	//----- nvinfo : EIATTR_KPARAM_INFO
	.align		4
.L_25:
        /*0008*/ 	.byte	0x04, 0x17
        /*000a*/ 	.short	(.L_27 - .L_26)
.L_26:
        /*000c*/ 	.word	0x00000000
        /*0010*/ 	.short	0x0000
        /*0012*/ 	.short	0x0000
        /*0014*/ 	.byte	0x00, 0xf5, 0x21, 0x00


	//----- nvinfo : EIATTR_SPARSE_MMA_MASK
	.align		4
.L_27:
        /*0018*/ 	.byte	0x03, 0x50
        /*001a*/ 	.short	0x0000


	//----- nvinfo : EIATTR_MAXREG_COUNT
	.align		4
        /*001c*/ 	.byte	0x03, 0x1b
        /*001e*/ 	.short	0x00ff


	//----- nvinfo : EIATTR_NUM_BARRIERS
	.align		4
        /*0020*/ 	.byte	0x02, 0x4c
        /*0022*/ 	.byte	0x01
	.zero		1


	//----- nvinfo : EIATTR_MERCURY_ISA_VERSION
	.align		4
        /*0024*/ 	.byte	0x03, 0x5f
        /*0026*/ 	.short	0x0101


	//----- nvinfo : EIATTR_VRC_CTA_INIT_COUNT
	.align		4
        /*0028*/ 	.byte	0x02, 0x4a
	.zero		1
	.zero		1


	//----- nvinfo : EIATTR_EXIT_INSTR_OFFSETS
	.align		4
        /*002c*/ 	.byte	0x04, 0x1c
        /*002e*/ 	.short	(.L_29 - .L_28)


	//   ....[0]....
.L_28:
        /*0030*/ 	.word	0x000000c0


	//----- nvinfo : EIATTR_CBANK_PARAM_SIZE
	.align		4
.L_29:
        /*0034*/ 	.byte	0x03, 0x19
        /*0036*/ 	.short	0x0008


	//----- nvinfo : EIATTR_PARAM_CBANK
	.align		4
        /*0038*/ 	.byte	0x04, 0x0a
        /*003a*/ 	.short	(.L_31 - .L_30)
	.align		4
.L_30:
        /*003c*/ 	.word	index@(.nv.constant0._Z13correctKernelPi)
        /*0040*/ 	.short	0x0380
        /*0042*/ 	.short	0x0008


	//----- nvinfo : EIATTR_SW_WAR
	.align		4
.L_31:
        /*0044*/ 	.byte	0x04, 0x36
        /*0046*/ 	.short	(.L_33 - .L_32)
.L_32:
        /*0048*/ 	.word	0x00000008
.L_33:


//--------------------- .nv.callgraph             --------------------------
	.section	.nv.callgraph,"",@"SHT_CUDA_CALLGRAPH"
	.align	4
	.sectionentsize	8
	.align		4
        /*0000*/ 	.word	0x00000000
	.align		4
        /*0004*/ 	.word	0xffffffff
	.align		4
        /*0008*/ 	.word	0x00000000
	.align		4
        /*000c*/ 	.word	0xfffffffe
	.align		4
        /*0010*/ 	.word	0x00000000
	.align		4
        /*0014*/ 	.word	0xfffffffd
	.align		4
        /*0018*/ 	.word	0x00000000
	.align		4
        /*001c*/ 	.word	0xfffffffc


//--------------------- .text._Z15incorrectKernelPi --------------------------
	.section	.text._Z15incorrectKernelPi,"ax",@progbits
	.align	128
        .global         _Z15incorrectKernelPi
        .type           _Z15incorrectKernelPi,@function
        .size           _Z15incorrectKernelPi,(.L_x_3 - _Z15incorrectKernelPi)
        .other          _Z15incorrectKernelPi,@"STO_CUDA_ENTRY STV_DEFAULT"
_Z15incorrectKernelPi:
.text._Z15incorrectKernelPi:
[----:B------:R-:W-:Y:S01]  /*0000*/  LDC R1, c[0x0][0x37c] ;  /* 0x0000df00ff017b82 */ /* 0x000fe20000000800 */
[----:B------:R-:W0:Y:S07]  /*0010*/  S2R R5, SR_TID.X ;  /* 0x0000000000057919 */ /* 0x000e2e0000002100 */
[----:B------:R-:W0:Y:S01]  /*0020*/  LDC.64 R2, c[0x0][0x380] ;  /* 0x0000e000ff027b82 */ /* 0x000e220000000a00 */
[----:B------:R-:W1:Y:S01]  /*0030*/  LDCU.64 UR4, c[0x0][0x358] ;  /* 0x00006b00ff0477ac */ /* 0x000e620008000a00 */
[----:B0-----:R-:W-:-:S05]  /*0040*/  IMAD.WIDE.U32 R2, R5, 0x4, R2 ;  /* 0x0000000405027825 */ /* 0x001fca00078e0002 */
[----:B-1----:R-:W2:Y:S01]  /*0050*/  LDG.E R0, desc[UR4][R2.64] ;  /* 0x0000000402007981 */ /* 0x002ea2000c1e1900 */
[----:B------:R-:W-:Y:S02]  /*0060*/  ISETP.GT.U32.AND P0, PT, R5, 0x4, PT ;  /* 0x000000040500780c */ /* 0x000fe40003f04070 */
[----:B--2---:R-:W-:-:S05]  /*0070*/  IADD3 R5, PT, PT, R0, 0x1, RZ ;  /* 0x0000000100057810 */ /* 0x004fca0007ffe0ff */
[----:B------:R0:W-:Y:S06]  /*0080*/  STG.E desc[UR4][R2.64], R5 ;  /* 0x0000000502007986 */ /* 0x0001ec000c101904 */
[----:B------:R-:W-:Y:S05]  /*0090*/  @P0 BRA `(.L_x_0) ;  /* 0x00000000000c0947 */ /* 0x000fea0003800000 */
[----:B------:R-:W-:Y:S05]  /*00a0*/  WARPSYNC.ALL ;  /* 0x0000000000007948 */ /* 0x000fea0003800000 */
[----:B------:R-:W-:Y:S06]  /*00b0*/  BAR.SYNC.DEFER_BLOCKING 0x0 ;  /* 0x0000000000007b1d */ /* 0x000fec0000010000 */
[----:B0-----:R1:W5:Y:S02]  /*00c0*/  LDG.E R5, desc[UR4][R2.64] ;  /* 0x0000000402057981 */ /* 0x001364000c1e1900 */
.L_x_0:
[----:B0----5:R-:W-:-:S05]  /*00d0*/  SHF.L.U32 R5, R5, 0x1, RZ ;  /* 0x0000000105057819 */ /* 0x021fca00000006ff */
[----:B------:R-:W-:Y:S01]  /*00e0*/  STG.E desc[UR4][R2.64], R5 ;  /* 0x0000000502007986 */ /* 0x000fe2000c101904 */
[----:B------:R-:W-:Y:S05]  /*00f0*/  EXIT ;  /* 0x000000000000794d */ /* 0x000fea0003800000 */
.L_x_1:
[----:B------:R-:W-:-:S00]  /*0100*/  BRA `(.L_x_1) ;  /* 0xfffffffc00fc7947 */ /* 0x000fc0000383ffff */
[----:B------:R-:W-:-:S00]  /*0110*/  NOP ;  /* 0x0000000000007918 */ /* 0x000fc00000000000 */
        /* <DEDUP_REMOVED lines=14> */
.L_x_3:


//--------------------- .text._Z13correctKernelPi --------------------------
	.section	.text._Z13correctKernelPi,"ax",@progbits
	.align	128
        .global         _Z13correctKernelPi
        .type           _Z13correctKernelPi,@function
        .size           _Z13correctKernelPi,(.L_x_4 - _Z13correctKernelPi)
        .other          _Z13correctKernelPi,@"STO_CUDA_ENTRY STV_DEFAULT"
_Z13correctKernelPi:
.text._Z13correctKernelPi:
[----:B------:R-:W-:Y:S01]  /*0000*/  LDC R1, c[0x0][0x37c] ;  /* 0x0000df00ff017b82 */ /* 0x000fe20000000800 */
[----:B------:R-:W0:Y:S07]  /*0010*/  S2R R5, SR_TID.X ;  /* 0x0000000000057919 */ /* 0x000e2e0000002100 */
[----:B------:R-:W0:Y:S01]  /*0020*/  LDC.64 R2, c[0x0][0x380] ;  /* 0x0000e000ff027b82 */ /* 0x000e220000000a00 */
[----:B------:R-:W1:Y:S01]  /*0030*/  LDCU.64 UR4, c[0x0][0x358] ;  /* 0x00006b00ff0477ac */ /* 0x000e620008000a00 */
[----:B0-----:R-:W-:-:S05]  /*0040*/  IMAD.WIDE.U32 R2, R5, 0x4, R2 ;  /* 0x0000000405027825 */ /* 0x001fca00078e0002 */
[----:B-1----:R-:W2:Y:S02]  /*0050*/  LDG.E R0, desc[UR4][R2.64] ;  /* 0x0000000402007981 */ /* 0x002ea4000c1e1900 */
[----:B--2---:R-:W-:-:S05]  /*0060*/  IADD3 R5, PT, PT, R0, 0x1, RZ ;  /* 0x0000000100057810 */ /* 0x004fca0007ffe0ff */
[----:B------:R-:W-:Y:S01]  /*0070*/  STG.E desc[UR4][R2.64], R5 ;  /* 0x0000000502007986 */ /* 0x000fe2000c101904 */
[----:B------:R-:W-:Y:S06]  /*0080*/  BAR.SYNC.DEFER_BLOCKING 0x0 ;  /* 0x0000000000007b1d */ /* 0x000fec0000010000 */
[----:B------:R-:W2:Y:S02]  /*0090*/  LDG.E R0, desc[UR4][R2.64] ;  /* 0x0000000402007981 */ /* 0x000ea4000c1e1900 */
[----:B--2---:R-:W-:-:S05]  /*00a0*/  SHF.L.U32 R7, R0, 0x1, RZ ;  /* 0x0000000100077819 */ /* 0x004fca00000006ff */
[----:B------:R-:W-:Y:S01]  /*00b0*/  STG.E desc[UR4][R2.64], R7 ;  /* 0x0000000702007986 */ /* 0x000fe2000c101904 */
[----:B------:R-:W-:Y:S05]  /*00c0*/  EXIT ;  /* 0x000000000000794d */ /* 0x000fea0003800000 */
.L_x_2:
        /* <DEDUP_REMOVED lines=11> */
.L_x_4:


//--------------------- .nv.shared.reserved.0     --------------------------
	.section	.nv.shared.reserved.0,"aw",@nobits
	.weak		__nv_reservedSMEM_offset_0_alias
	.size		__nv_reservedSMEM_offset_0_alias, 0, 64
	.other		__nv_reservedSMEM_offset_0_alias,@"STO_CUDA_RESERVED_SHARED STV_DEFAULT"
__nv_reservedSMEM_offset_0_alias:
	.zero		0
	.zero		64


//--------------------- .nv.constant0._Z15incorrectKernelPi --------------------------
	.section	.nv.constant0._Z15incorrectKernelPi,"a",@progbits
	.sectionflags	@""
	.align	4
.nv.constant0._Z15incorrectKernelPi:
	.zero		904


//--------------------- .nv.constant0._Z13correctKernelPi --------------------------
	.section	.nv.constant0._Z13correctKernelPi,"a",@progbits
	.sectionflags	@""
	.align	4
.nv.constant0._Z13correctKernelPi:
	.zero		904


//--------------------- SYMBOLS --------------------------

	.type		.nv.reservedSmem.offset0,@object
	.size		.nv.reservedSmem.offset0,0x4
